	.headerflags	@"EF_CUDA_TEXMODE_UNIFIED EF_CUDA_64BIT_ADDRESS EF_CUDA_ACCELERATORS EF_CUDA_SM90 EF_CUDA_VIRTUAL_SM(EF_CUDA_SM90)"
	.elftype	@"ET_EXEC"


//--------------------- .nv.info                  --------------------------
	.section	.nv.info,"",@"SHT_CUDA_INFO"
	.align	4


	//----- nvinfo : EIATTR_REGCOUNT
	.align		4
        /*0000*/ 	.byte	0x04, 0x2f
        /*0002*/ 	.short	(.L_1 - .L_0)
	.align		4
.L_0:
        /*0004*/ 	.word	index@(triton_poi_fused__unsafe_index_add_convolution_10)
        /*0008*/ 	.word	0x00000014


	//----- nvinfo : EIATTR_MIN_STACK_SIZE
	.align		4
.L_1:
        /*000c*/ 	.byte	0x04, 0x12
        /*000e*/ 	.short	(.L_3 - .L_2)
	.align		4
.L_2:
        /*0010*/ 	.word	index@(triton_poi_fused__unsafe_index_add_convolution_10)
        /*0014*/ 	.word	0x00000000


	//----- nvinfo : EIATTR_FRAME_SIZE
	.align		4
.L_3:
        /*0018*/ 	.byte	0x04, 0x11
        /*001a*/ 	.short	(.L_5 - .L_4)
	.align		4
.L_4:
        /*001c*/ 	.word	index@(triton_poi_fused__unsafe_index_add_convolution_10)
        /*0020*/ 	.word	0x00000000


	//----- nvinfo : EIATTR_MIN_STACK_SIZE
	.align		4
.L_5:
        /*0024*/ 	.byte	0x04, 0x12
        /*0026*/ 	.short	(.L_7 - .L_6)
	.align		4
.L_6:
        /*0028*/ 	.word	index@(triton_poi_fused__unsafe_index_add_convolution_10)
        /*002c*/ 	.word	0x00000000
.L_7:


//--------------------- .nv.info.triton_poi_fused__unsafe_index_add_convolution_10 --------------------------
	.section	.nv.info.triton_poi_fused__unsafe_index_add_convolution_10,"",@"SHT_CUDA_INFO"
	.sectionflags	@""
	.align	4


	//----- nvinfo : EIATTR_CUDA_API_VERSION
	.align		4
        /*0000*/ 	.byte	0x04, 0x37
        /*0002*/ 	.short	(.L_9 - .L_8)
.L_8:
        /*0004*/ 	.word	0x0000007c


	//----- nvinfo : EIATTR_KPARAM_INFO
	.align		4
.L_9:
        /*0008*/ 	.byte	0x04, 0x17
        /*000a*/ 	.short	(.L_11 - .L_10)
.L_10:
        /*000c*/ 	.word	0x00000000
        /*0010*/ 	.short	0x0005
        /*0012*/ 	.short	0x0028
        /*0014*/ 	.byte	0x00, 0xf0, 0x11, 0x00


	//----- nvinfo : EIATTR_KPARAM_INFO
	.align		4
.L_11:
        /*0018*/ 	.byte	0x04, 0x17
        /*001a*/ 	.short	(.L_13 - .L_12)
.L_12:
        /*001c*/ 	.word	0x00000000
        /*0020*/ 	.short	0x0004
        /*0022*/ 	.short	0x0020
        /*0024*/ 	.byte	0x00, 0xf4, 0x21, 0x00


	//----- nvinfo : EIATTR_KPARAM_INFO
	.align		4
.L_13:
        /*0028*/ 	.byte	0x04, 0x17
        /*002a*/ 	.short	(.L_15 - .L_14)
.L_14:
        /*002c*/ 	.word	0x00000000
        /*0030*/ 	.short	0x0003
        /*0032*/ 	.short	0x0018
        /*0034*/ 	.byte	0x00, 0xf4, 0x21, 0x00


	//----- nvinfo : EIATTR_KPARAM_INFO
	.align		4
.L_15:
        /*0038*/ 	.byte	0x04, 0x17
        /*003a*/ 	.short	(.L_17 - .L_16)
.L_16:
        /*003c*/ 	.word	0x00000000
        /*0040*/ 	.short	0x0002
        /*0042*/ 	.short	0x0010
        /*0044*/ 	.byte	0x00, 0xf4, 0x21, 0x00


	//----- nvinfo : EIATTR_KPARAM_INFO
	.align		4
.L_17:
        /*0048*/ 	.byte	0x04, 0x17
        /*004a*/ 	.short	(.L_19 - .L_18)
.L_18:
        /*004c*/ 	.word	0x00000000
        /*0050*/ 	.short	0x0001
        /*0052*/ 	.short	0x0008
        /*0054*/ 	.byte	0x00, 0xf4, 0x21, 0x00


	//----- nvinfo : EIATTR_KPARAM_INFO
	.align		4
.L_19:
        /*0058*/ 	.byte	0x04, 0x17
        /*005a*/ 	.short	(.L_21 - .L_20)
.L_20:
        /*005c*/ 	.word	0x00000000
        /*0060*/ 	.short	0x0000
        /*0062*/ 	.short	0x0000
        /*0064*/ 	.byte	0x00, 0xf4, 0x21, 0x00


	//----- nvinfo : EIATTR_SPARSE_MMA_MASK
	.align		4
.L_21:
        /*0068*/ 	.byte	0x03, 0x50
        /*006a*/ 	.short	0x0000


	//----- nvinfo : EIATTR_MAXREG_COUNT
	.align		4
        /*006c*/ 	.byte	0x03, 0x1b
        /*006e*/ 	.short	0x00ff


	//----- nvinfo : EIATTR_EXIT_INSTR_OFFSETS
	.align		4
        /*0070*/ 	.byte	0x04, 0x1c
        /*0072*/ 	.short	(.L_23 - .L_22)


	//   ....[0]....
.L_22:
        /*0074*/ 	.word	0x000004e0


	//   ....[1]....
        /*0078*/ 	.word	0x00000500


	//----- nvinfo : EIATTR_REQNTID
	.align		4
.L_23:
        /*007c*/ 	.byte	0x04, 0x10
        /*007e*/ 	.short	(.L_25 - .L_24)
.L_24:
        /*0080*/ 	.word	0x00000080
        /*0084*/ 	.word	0x00000001
        /*0088*/ 	.word	0x00000001


	//----- nvinfo : EIATTR_CBANK_PARAM_SIZE
	.align		4
.L_25:
        /*008c*/ 	.byte	0x03, 0x19
        /*008e*/ 	.short	0x002c


	//----- nvinfo : EIATTR_PARAM_CBANK
	.align		4
        /*0090*/ 	.byte	0x04, 0x0a
        /*0092*/ 	.short	(.L_27 - .L_26)
	.align		4
.L_26:
        /*0094*/ 	.word	index@(.nv.constant0.triton_poi_fused__unsafe_index_add_convolution_10)
        /*0098*/ 	.short	0x0210
        /*009a*/ 	.short	0x002c


	//----- nvinfo : EIATTR_SW_WAR
	.align		4
.L_27:
        /*009c*/ 	.byte	0x04, 0x36
        /*009e*/ 	.short	(.L_29 - .L_28)
.L_28:
        /*00a0*/ 	.word	0x00000008
.L_29:


//--------------------- .nv.callgraph             --------------------------
	.section	.nv.callgraph,"",@"SHT_CUDA_CALLGRAPH"
	.align	4
	.sectionentsize	8
	.align		4
        /*0000*/ 	.word	0x00000000
	.align		4
        /*0004*/ 	.word	0xffffffff
	.align		4
        /*0008*/ 	.word	0x00000000
	.align		4
        /*000c*/ 	.word	0xfffffffe
	.align		4
        /*0010*/ 	.word	0x00000000
	.align		4
        /*0014*/ 	.word	0xfffffffd
	.align		4
        /*0018*/ 	.word	0x00000000
	.align		4
        /*001c*/ 	.word	0xfffffffc


//--------------------- .text.triton_poi_fused__unsafe_index_add_convolution_10 --------------------------
	.section	.text.triton_poi_fused__unsafe_index_add_convolution_10,"ax",@progbits
	.align	128
        .global         triton_poi_fused__unsafe_index_add_convolution_10
        .type           triton_poi_fused__unsafe_index_add_convolution_10,@function
        .size           triton_poi_fused__unsafe_index_add_convolution_10,(.L_x_1 - triton_poi_fused__unsafe_index_add_convolution_10)
        .other          triton_poi_fused__unsafe_index_add_convolution_10,@"STO_CUDA_ENTRY STV_DEFAULT"
triton_poi_fused__unsafe_index_add_convolution_10:
.text.triton_poi_fused__unsafe_index_add_convolution_10:
[----:B------:R-:W0:Y:S02]  /*0000*/  LDC R1, c[0x0][0x28] ;  /* 0x00000a00ff017b82 */ /* 0x000e240000000800 */
[----:B------:R-:W1:Y:S01]  /*0010*/  S2R R0, SR_TID.X ;  /* 0x0000000000007919 */ /* 0x000e620000002100 */
[----:B------:R-:W2:Y:S01]  /*0020*/  LDC.64 R12, c[0x0][0x210] ;  /* 0x00008400ff0c7b82 */ /* 0x000ea20000000a00 */
[----:B------:R-:W-:Y:S01]  /*0030*/  ULDC.64 UR4, c[0x0][0x208] ;  /* 0x0000820000047ab9 */ /* 0x000fe20000000a00 */
[----:B------:R-:W-:Y:S01]  /*0040*/  ULDC.64 UR8, c[0x0][0x220] ;  /* 0x0000880000087ab9 */ /* 0x000fe20000000a00 */
[----:B------:R-:W3:Y:S01]  /*0050*/  S2R R9, SR_CTAID.X ;  /* 0x0000000000097919 */ /* 0x000ee20000002500 */
[----:B------:R-:W-:Y:S01]  /*0060*/  ULDC.64 UR6, c[0x0][0x218] ;  /* 0x0000860000067ab9 */ /* 0x000fe20000000a00 */
[----:B-1----:R-:W-:-:S05]  /*0070*/  IMAD.SHL.U32 R0, R0, 0x2, RZ ;  /* 0x0000000200007824 */ /* 0x002fca00078e00ff */
[----:B------:R-:W-:-:S05]  /*0080*/  LOP3.LUT R0, R0, 0xfe, RZ, 0xc0, !PT ;  /* 0x000000fe00007812 */ /* 0x000fca00078ec0ff */
[----:B---3--:R-:W-:-:S05]  /*0090*/  IMAD R0, R9, 0x100, R0 ;  /* 0x0000010009007824 */ /* 0x008fca00078e0200 */
[----:B------:R-:W-:Y:S02]  /*00a0*/  SHF.R.S32.HI R3, RZ, 0x1f, R0 ;  /* 0x0000001fff037819 */ /* 0x000fe40000011400 */
[----:B------:R-:W-:Y:S02]  /*00b0*/  ISETP.GE.AND P0, PT, R0, 0x400, PT ;  /* 0x000004000000780c */ /* 0x000fe40003f06270 */
[----:B------:R-:W-:-:S04]  /*00c0*/  LEA.HI R4, R3, R0, RZ, 0x3 ;  /* 0x0000000003047211 */ /* 0x000fc800078f18ff */
[----:B------:R-:W-:Y:S02]  /*00d0*/  SHF.R.S32.HI R2, RZ, 0x3, R4 ;  /* 0x00000003ff027819 */ /* 0x000fe40000011404 */
[----:B------:R-:W-:Y:S02]  /*00e0*/  LOP3.LUT R5, R4, 0xfffffff8, RZ, 0xc0, !PT ;  /* 0xfffffff804057812 */ /* 0x000fe400078ec0ff */
[----:B------:R-:W-:-:S04]  /*00f0*/  LEA.HI R3, R2, R2, RZ, 0x3 ;  /* 0x0000000202037211 */ /* 0x000fc800078f18ff */
[----:B------:R-:W-:-:S05]  /*0100*/  LOP3.LUT R3, R3, 0xfffffff8, RZ, 0xc0, !PT ;  /* 0xfffffff803037812 */ /* 0x000fca00078ec0ff */
[----:B------:R-:W-:Y:S01]  /*0110*/  IMAD.IADD R11, R2, 0x1, -R3 ;  /* 0x00000001020b7824 */ /* 0x000fe200078e0a03 */
[----:B------:R-:W-:-:S03]  /*0120*/  CS2R R2, SRZ ;  /* 0x0000000000027805 */ /* 0x000fc6000001ff00 */
[----:B--2---:R-:W-:-:S04]  /*0130*/  IMAD.WIDE R10, R11, 0x8, R12 ;  /* 0x000000080b0a7825 */ /* 0x004fc800078e020c */
[----:B------:R-:W-:Y:S01]  /*0140*/  IMAD.IADD R7, R0, 0x1, -R5 ;  /* 0x0000000100077824 */ /* 0x000fe200078e0a05 */
[----:B------:R1:W2:Y:S01]  /*0150*/  @!P0 LDG.E.EL.64 R2, desc[UR4][R10.64] ;  /* 0x000000040a028981 */ /* 0x0002a2000c2e1b00 */
[----:B------:R-:W-:Y:S02]  /*0160*/  CS2R R4, SRZ ;  /* 0x0000000000047805 */ /* 0x000fe4000001ff00 */
[----:B------:R-:W-:Y:S01]  /*0170*/  IMAD.WIDE R12, R7, 0x8, R12 ;  /* 0x00000008070c7825 */ /* 0x000fe200078e020c */
[----:B------:R-:W-:-:S06]  /*0180*/  CS2R R6, SRZ ;  /* 0x0000000000067805 */ /* 0x000fcc000001ff00 */
[----:B------:R-:W3:Y:S01]  /*0190*/  @!P0 LDG.E.EL.128 R4, desc[UR4][R12.64] ;  /* 0x000000040c048981 */ /* 0x000ee2000c2e1d00 */
[----:B------:R-:W-:Y:S02]  /*01a0*/  SHF.R.S32.HI R15, RZ, 0x17, R9 ;  /* 0x00000017ff0f7819 */ /* 0x000fe40000011409 */
[----:B------:R-:W4:Y:S02]  /*01b0*/  LDC.64 R8, c[0x0][0x228] ;  /* 0x00008a00ff087b82 */ /* 0x000f240000000a00 */
[----:B------:R-:W-:-:S04]  /*01c0*/  SGXT R15, R15, 0x1 ;  /* 0x000000010f0f781a */ /* 0x000fc80000000200 */
[----:B------:R-:W-:-:S04]  /*01d0*/  LEA.HI R15, R15, R0, RZ, 0x6 ;  /* 0x000000000f0f7211 */ /* 0x000fc800078f30ff */
[----:B------:R-:W-:-:S05]  /*01e0*/  SHF.R.S32.HI R15, RZ, 0x6, R15 ;  /* 0x00000006ff0f7819 */ /* 0x000fca000001140f */
[----:B-1----:R-:W-:Y:S01]  /*01f0*/  IMAD.SHL.U32 R10, R15, 0x10, RZ ;  /* 0x000000100f0a7824 */ /* 0x002fe200078e00ff */
[----:B------:R-:W-:Y:S02]  /*0200*/  CS2R R16, SRZ ;  /* 0x0000000000107805 */ /* 0x000fe4000001ff00 */
[----:B--2---:R-:W-:-:S04]  /*0210*/  SHF.R.U32.HI R14, RZ, 0x1d, R3 ;  /* 0x0000001dff0e7819 */ /* 0x004fc80000011603 */
[----:B------:R-:W-:-:S04]  /*0220*/  LOP3.LUT R11, R14, 0x4, RZ, 0xc0, !PT ;  /* 0x000000040e0b7812 */ /* 0x000fc800078ec0ff */
[----:B------:R-:W-:Y:S02]  /*0230*/  IADD3 R14, P1, R2, R11, RZ ;  /* 0x0000000b020e7210 */ /* 0x000fe40007f3e0ff */
[C---:B------:R-:W-:Y:S02]  /*0240*/  LEA.HI R2, R15.reuse, R15, RZ, 0x2 ;  /* 0x0000000f0f027211 */ /* 0x040fe400078f10ff */
[----:B---3--:R-:W-:Y:S01]  /*0250*/  SHF.R.U32.HI R12, RZ, 0x1d, R5 ;  /* 0x0000001dff0c7819 */ /* 0x008fe20000011605 */
[----:B------:R-:W-:Y:S01]  /*0260*/  IMAD.X R13, RZ, RZ, R3, P1 ;  /* 0x000000ffff0d7224 */ /* 0x000fe200008e0603 */
[----:B------:R-:W-:Y:S02]  /*0270*/  LOP3.LUT R2, R2, 0xfffffffc, RZ, 0xc0, !PT ;  /* 0xfffffffc02027812 */ /* 0x000fe400078ec0ff */
[----:B------:R-:W-:Y:S02]  /*0280*/  SHF.R.S32.HI R3, RZ, 0x1f, R10 ;  /* 0x0000001fff037819 */ /* 0x000fe4000001140a */
[----:B------:R-:W-:Y:S01]  /*0290*/  LEA R11, P1, R14, R10, 0x2 ;  /* 0x0000000a0e0b7211 */ /* 0x000fe200078210ff */
[----:B------:R-:W-:Y:S01]  /*02a0*/  IMAD.IADD R15, R15, 0x1, -R2 ;  /* 0x000000010f0f7824 */ /* 0x000fe200078e0a02 */
[----:B------:R-:W-:-:S02]  /*02b0*/  SHF.R.U32.HI R10, RZ, 0x1d, R7 ;  /* 0x0000001dff0a7819 */ /* 0x000fc40000011607 */
[----:B------:R-:W-:Y:S01]  /*02c0*/  LOP3.LUT R12, R12, 0x4, RZ, 0xc0, !PT ;  /* 0x000000040c0c7812 */ /* 0x000fe200078ec0ff */
[----:B----4-:R-:W-:Y:S01]  /*02d0*/  IMAD.WIDE R8, R15, 0x4, R8 ;  /* 0x000000040f087825 */ /* 0x010fe200078e0208 */
[----:B------:R-:W-:Y:S02]  /*02e0*/  LOP3.LUT R2, R10, 0x4, RZ, 0xc0, !PT ;  /* 0x000000040a027812 */ /* 0x000fe400078ec0ff */
[----:B------:R-:W-:Y:S02]  /*02f0*/  IADD3 R10, P3, P4, R12, R11, R4 ;  /* 0x0000000b0c0a7210 */ /* 0x000fe40007c7e004 */
[----:B------:R-:W-:Y:S02]  /*0300*/  LEA.HI.X R13, R14, R3, R13, 0x2, P1 ;  /* 0x000000030e0d7211 */ /* 0x000fe400008f140d */
[----:B------:R-:W-:Y:S01]  /*0310*/  IADD3 R4, P1, P2, R2, R11, R6 ;  /* 0x0000000b02047210 */ /* 0x000fe20007a3e006 */
[----:B------:R-:W-:Y:S01]  /*0320*/  IMAD.SHL.U32 R6, R10, 0x4, RZ ;  /* 0x000000040a067824 */ /* 0x000fe200078e00ff */
[----:B------:R-:W-:-:S02]  /*0330*/  IADD3.X R5, RZ, R13, R5, P3, P4 ;  /* 0x0000000dff057210 */ /* 0x000fc40001fe8405 */
[----:B------:R-:W-:Y:S02]  /*0340*/  CS2R R2, SRZ ;  /* 0x0000000000027805 */ /* 0x000fe4000001ff00 */
[----:B------:R-:W-:Y:S02]  /*0350*/  IADD3.X R7, RZ, R13, R7, P1, P2 ;  /* 0x0000000dff077210 */ /* 0x000fe40000fe4407 */
[----:B------:R-:W-:Y:S01]  /*0360*/  SHF.L.U64.HI R11, R10, 0x2, R5 ;  /* 0x000000020a0b7819 */ /* 0x000fe20000010205 */
[C---:B------:R-:W-:Y:S01]  /*0370*/  IMAD.SHL.U32 R10, R4.reuse, 0x4, RZ ;  /* 0x00000004040a7824 */ /* 0x040fe200078e00ff */
[----:B------:R-:W-:Y:S01]  /*0380*/  IADD3 R12, P3, R6, UR8, RZ ;  /* 0x00000008060c7c10 */ /* 0x000fe2000ff7e0ff */
[----:B------:R-:W2:Y:S01]  /*0390*/  @!P0 LDG.E.EL R3, desc[UR4][R8.64] ;  /* 0x0000000408038981 */ /* 0x000ea2000c2e1900 */
[----:B------:R-:W-:Y:S02]  /*03a0*/  SHF.L.U64.HI R14, R4, 0x2, R7 ;  /* 0x00000002040e7819 */ /* 0x000fe40000010207 */
[----:B------:R-:W-:Y:S01]  /*03b0*/  IADD3.X R13, R11, UR9, RZ, P3, !PT ;  /* 0x000000090b0d7c10 */ /* 0x000fe20009ffe4ff */
[----:B------:R1:W3:Y:S01]  /*03c0*/  @!P0 LDG.E.EL R2, desc[UR4][R8.64] ;  /* 0x0000000408028981 */ /* 0x0002e2000c2e1900 */
[----:B------:R-:W-:-:S02]  /*03d0*/  IADD3 R4, P3, R10, UR8, RZ ;  /* 0x000000080a047c10 */ /* 0x000fc4000ff7e0ff */
[----:B------:R-:W-:Y:S01]  /*03e0*/  IADD3 R6, P1, R6, UR6, RZ ;  /* 0x0000000606067c10 */ /* 0x000fe2000ff3e0ff */
[----:B------:R-:W2:Y:S01]  /*03f0*/  @!P0 LDG.E.EL R16, desc[UR4][R12.64] ;  /* 0x000000040c108981 */ /* 0x000ea2000c2e1900 */
[----:B------:R-:W-:Y:S02]  /*0400*/  IADD3 R10, P2, R10, UR6, RZ ;  /* 0x000000060a0a7c10 */ /* 0x000fe4000ff5e0ff */
[----:B------:R-:W-:Y:S02]  /*0410*/  IADD3.X R5, R14, UR9, RZ, P3, !PT ;  /* 0x000000090e057c10 */ /* 0x000fe40009ffe4ff */
[----:B------:R-:W-:Y:S01]  /*0420*/  IADD3.X R7, R11, UR7, RZ, P1, !PT ;  /* 0x000000070b077c10 */ /* 0x000fe20008ffe4ff */
[----:B-1----:R-:W1:Y:S01]  /*0430*/  LDC.64 R8, c[0x0][0x230] ;  /* 0x00008c00ff087b82 */ /* 0x002e620000000a00 */
[----:B------:R-:W-:Y:S02]  /*0440*/  IADD3.X R11, R14, UR7, RZ, P2, !PT ;  /* 0x000000070e0b7c10 */ /* 0x000fe400097fe4ff */
[----:B------:R-:W-:Y:S01]  /*0450*/  CS2R R14, SRZ ;  /* 0x00000000000e7805 */ /* 0x000fe2000001ff00 */
[----:B------:R-:W3:Y:S05]  /*0460*/  @!P0 LDG.E.EL R17, desc[UR4][R4.64] ;  /* 0x0000000404118981 */ /* 0x000eea000c2e1900 */
[----:B------:R-:W4:Y:S04]  /*0470*/  @!P0 LDG.E.EL R14, desc[UR4][R6.64] ;  /* 0x00000004060e8981 */ /* 0x000f28000c2e1900 */
[----:B------:R-:W5:Y:S01]  /*0480*/  @!P0 LDG.E.EL R15, desc[UR4][R10.64] ;  /* 0x000000040a0f8981 */ /* 0x000f62000c2e1900 */
[----:B--2---:R-:W-:Y:S01]  /*0490*/  FADD R13, R16, R3 ;  /* 0x00000003100d7221 */ /* 0x004fe20000000000 */
[----:B---3--:R-:W-:Y:S01]  /*04a0*/  FADD R12, R17, R2 ;  /* 0x00000002110c7221 */ /* 0x008fe20000000000 */
[----:B-1----:R-:W-:-:S04]  /*04b0*/  IMAD.WIDE R2, R0, 0x4, R8 ;  /* 0x0000000400027825 */ /* 0x002fc800078e0208 */
[----:B----4-:R-:W-:Y:S01]  /*04c0*/  FADD R14, R13, R14 ;  /* 0x0000000e0d0e7221 */ /* 0x010fe20000000000 */
[----:B-----5:R-:W-:Y:S01]  /*04d0*/  FADD R15, R12, R15 ;  /* 0x0000000f0c0f7221 */ /* 0x020fe20000000000 */
[----:B------:R-:W-:Y:S06]  /*04e0*/  @P0 EXIT ;  /* 0x000000000000094d */ /* 0x000fec0003800000 */
[----:B------:R-:W-:Y:S01]  /*04f0*/  STG.E.64 desc[UR4][R2.64], R14 ;  /* 0x0000000e02007986 */ /* 0x000fe2000c101b04 */
[----:B------:R-:W-:Y:S05]  /*0500*/  EXIT ;  /* 0x000000000000794d */ /* 0x000fea0003800000 */
.L_x_0:
[----:B------:R-:W-:-:S00]  /*0510*/  BRA `(.L_x_0) ;  /* 0xfffffffc00fc7947 */ /* 0x000fc0000383ffff */
[----:B------:R-:W-:-:S00]  /*0520*/  NOP ;  /* 0x0000000000007918 */ /* 0x000fc00000000000 */
        /* <DEDUP_REMOVED lines=13> */
.L_x_1:


//--------------------- .nv.constant0.triton_poi_fused__unsafe_index_add_convolution_10 --------------------------
	.section	.nv.constant0.triton_poi_fused__unsafe_index_add_convolution_10,"a",@progbits
	.sectionflags	@""
	.align	4
.nv.constant0.triton_poi_fused__unsafe_index_add_convolution_10:
	.zero		572
